//
// Generated by NVIDIA NVVM Compiler
//
// Compiler Build ID: CL-36424714
// Cuda compilation tools, release 13.0, V13.0.88
// Based on NVVM 20.0.0
//

.version 9.0
.target sm_100
.address_size 64

	// .globl	_Z5scalePffi

.visible .entry _Z5scalePffi(
	.param .u64 .ptr .align 1 _Z5scalePffi_param_0,
	.param .f32 _Z5scalePffi_param_1,
	.param .u32 _Z5scalePffi_param_2
)
{
	.reg .pred 	%p<2>;
	.reg .b32 	%r<6>;
	.reg .b32 	%f<4>;
	.reg .b64 	%rd<5>;

	ld.param.u64 	%rd1, [_Z5scalePffi_param_0];
	ld.param.f32 	%f1, [_Z5scalePffi_param_1];
	ld.param.u32 	%r2, [_Z5scalePffi_param_2];
	mov.u32 	%r3, %tid.x;
	mov.u32 	%r4, %ntid.x;
	mov.u32 	%r5, %ctaid.x;
	mad.lo.s32 	%r1, %r4, %r5, %r3;
	setp.ge.s32 	%p1, %r1, %r2;
	@%p1 bra 	$L__BB0_2;
	cvta.to.global.u64 	%rd2, %rd1;
	mul.wide.s32 	%rd3, %r1, 4;
	add.s64 	%rd4, %rd2, %rd3;
	ld.global.f32 	%f2, [%rd4];
	mul.f32 	%f3, %f1, %f2;
	st.global.f32 	[%rd4], %f3;
$L__BB0_2:
	ret;

}


// ===== COMPILED SASS (sm_100) =====

	.target	sm_100

	.elftype	@"ET_EXEC"


//--------------------- .note.nv.tkinfo           --------------------------
	.section	.note.nv.tkinfo,"",@"SHT_NOTE"
	.sectionflags	@"SHF_NOTE_NV_TKINFO"
	.tkinfo
        /*0018*/ 	.word	0x00000002
        /*0030*/ 	.string	""
        /*0030*/ 	.string	"ptxas"
        /*0030*/ 	.string	"Cuda compilation tools, release 13.0, V13.0.88"
        /*0030*/ 	.string	"Build cuda_13.0.r13.0/compiler.36424714_0"
        /*0030*/ 	.string	"-arch sm_100 -m 64 "



//--------------------- .note.nv.cuinfo           --------------------------
	.section	.note.nv.cuinfo,"",@"SHT_NOTE"
	.sectionflags	@"SHF_NOTE_NV_CUINFO"
        /*0018*/ 	.short	0x0002
        /*001a*/ 	.short	0x0064
        /*001c*/ 	.short	0x0082
	.zero		2


//--------------------- .nv.info                  --------------------------
	.section	.nv.info,"",@"SHT_CUDA_INFO"
	.align	4


	//----- nvinfo : EIATTR_REGCOUNT
	.align		4
        /*0000*/ 	.byte	0x04, 0x2f
        /*0002*/ 	.short	(.L_1 - .L_0)
	.align		4
.L_0:
        /*0004*/ 	.word	index@(_Z5scalePffi)
        /*0008*/ 	.word	0x00000008


	//----- nvinfo : EIATTR_FRAME_SIZE
	.align		4
.L_1:
        /*000c*/ 	.byte	0x04, 0x11
        /*000e*/ 	.short	(.L_3 - .L_2)
	.align		4
.L_2:
        /*0010*/ 	.word	index@(_Z5scalePffi)
        /*0014*/ 	.word	0x00000000


	//----- nvinfo : EIATTR_MIN_STACK_SIZE
	.align		4
.L_3:
        /*0018*/ 	.byte	0x04, 0x12
        /*001a*/ 	.short	(.L_5 - .L_4)
	.align		4
.L_4:
        /*001c*/ 	.word	index@(_Z5scalePffi)
        /*0020*/ 	.word	0x00000000
.L_5:


//--------------------- .nv.compat                --------------------------
	.section	.nv.compat,"",@"SHT_CUDA_COMPAT_INFO"
	.align	4
        /*0000*/ 	.byte	0x02, 0x09, 0x00, 0x00, 0x02, 0x02, 0x01, 0x00, 0x02, 0x05, 0x05, 0x00, 0x03, 0x07, 0x01, 0x01
        /*0010*/ 	.byte	0x02, 0x03, 0x00, 0x00, 0x02, 0x06, 0x01, 0x00, 0x04, 0x0b, 0x08, 0x00, 0x09, 0x00, 0x00, 0x00
        /*0020*/ 	.byte	0x00, 0x00, 0x00, 0x00


//--------------------- .nv.info._Z5scalePffi     --------------------------
	.section	.nv.info._Z5scalePffi,"",@"SHT_CUDA_INFO"
	.sectionflags	@""
	.align	4


	//----- nvinfo : EIATTR_CUDA_API_VERSION
	.align		4
        /*0000*/ 	.byte	0x04, 0x37
        /*0002*/ 	.short	(.L_7 - .L_6)
.L_6:
        /*0004*/ 	.word	0x00000082


	//----- nvinfo : EIATTR_KPARAM_INFO
	.align		4
.L_7:
        /*0008*/ 	.byte	0x04, 0x17
        /*000a*/ 	.short	(.L_9 - .L_8)
.L_8:
        /*000c*/ 	.word	0x00000000
        /*0010*/ 	.short	0x0002
        /*0012*/ 	.short	0x000c
        /*0014*/ 	.byte	0x00, 0xf0, 0x11, 0x00


	//----- nvinfo : EIATTR_KPARAM_INFO
	.align		4
.L_9:
        /*0018*/ 	.byte	0x04, 0x17
        /*001a*/ 	.short	(.L_11 - .L_10)
.L_10:
        /*001c*/ 	.word	0x00000000
        /*0020*/ 	.short	0x0001
        /*0022*/ 	.short	0x0008
        /*0024*/ 	.byte	0x00, 0xf0, 0x11, 0x00


	//----- nvinfo : EIATTR_KPARAM_INFO
	.align		4
.L_11:
        /*0028*/ 	.byte	0x04, 0x17
        /*002a*/ 	.short	(.L_13 - .L_12)
.L_12:
        /*002c*/ 	.word	0x00000000
        /*0030*/ 	.short	0x0000
        /*0032*/ 	.short	0x0000
        /*0034*/ 	.byte	0x00, 0xf5, 0x21, 0x00


	//----- nvinfo : EIATTR_SPARSE_MMA_MASK
	.align		4
.L_13:
        /*0038*/ 	.byte	0x03, 0x50
        /*003a*/ 	.short	0x0000


	//----- nvinfo : EIATTR_MAXREG_COUNT
	.align		4
        /*003c*/ 	.byte	0x03, 0x1b
        /*003e*/ 	.short	0x00ff


	//----- nvinfo : EIATTR_MERCURY_ISA_VERSION
	.align		4
        /*0040*/ 	.byte	0x03, 0x5f
        /*0042*/ 	.short	0x0101


	//----- nvinfo : EIATTR_VRC_CTA_INIT_COUNT
	.align		4
        /*0044*/ 	.byte	0x02, 0x4a
	.zero		1
	.zero		1


	//----- nvinfo : EIATTR_EXIT_INSTR_OFFSETS
	.align		4
        /*0048*/ 	.byte	0x04, 0x1c
        /*004a*/ 	.short	(.L_15 - .L_14)


	//   ....[0]....
.L_14:
        /*004c*/ 	.word	0x00000070


	//   ....[1]....
        /*0050*/ 	.word	0x000000f0


	//----- nvinfo : EIATTR_CBANK_PARAM_SIZE
	.align		4
.L_15:
        /*0054*/ 	.byte	0x03, 0x19
        /*0056*/ 	.short	0x0010


	//----- nvinfo : EIATTR_PARAM_CBANK
	.align		4
        /*0058*/ 	.byte	0x04, 0x0a
        /*005a*/ 	.short	(.L_17 - .L_16)
	.align		4
.L_16:
        /*005c*/ 	.word	index@(.nv.constant0._Z5scalePffi)
        /*0060*/ 	.short	0x0380
        /*0062*/ 	.short	0x0010


	//----- nvinfo : EIATTR_SW_WAR
	.align		4
.L_17:
        /*0064*/ 	.byte	0x04, 0x36
        /*0066*/ 	.short	(.L_19 - .L_18)
.L_18:
        /*0068*/ 	.word	0x00000008
.L_19:


//--------------------- .nv.callgraph             --------------------------
	.section	.nv.callgraph,"",@"SHT_CUDA_CALLGRAPH"
	.align	4
	.sectionentsize	8
	.align		4
        /*0000*/ 	.word	0x00000000
	.align		4
        /*0004*/ 	.word	0xffffffff
	.align		4
        /*0008*/ 	.word	0x00000000
	.align		4
        /*000c*/ 	.word	0xfffffffe
	.align		4
        /*0010*/ 	.word	0x00000000
	.align		4
        /*0014*/ 	.word	0xfffffffd
	.align		4
        /*0018*/ 	.word	0x00000000
	.align		4
        /*001c*/ 	.word	0xfffffffc


//--------------------- .text._Z5scalePffi        --------------------------
	.section	.text._Z5scalePffi,"ax",@progbits
	.align	128
        .global         _Z5scalePffi
        .type           _Z5scalePffi,@function
        .size           _Z5scalePffi,(.L_x_1 - _Z5scalePffi)
        .other          _Z5scalePffi,@"STO_CUDA_ENTRY STV_DEFAULT"
_Z5scalePffi:
.text._Z5scalePffi:
[----:B------:R-:W-:Y:S01]  /*0000*/  LDC R1, c[0x0][0x37c] ;  /* 0x0000df00ff017b82 */ /* 0x000fe20000000800 */
[----:B------:R-:W0:Y:S01]  /*0010*/  S2R R5, SR_TID.X ;  /* 0x0000000000057919 */ /* 0x000e220000002100 */
[----:B------:R-:W0:Y:S01]  /*0020*/  LDCU UR4, c[0x0][0x360] ;  /* 0x00006c00ff0477ac */ /* 0x000e220008000800 */
[----:B------:R-:W0:Y:S01]  /*0030*/  S2R R0, SR_CTAID.X ;  /* 0x0000000000007919 */ /* 0x000e220000002500 */
[----:B------:R-:W1:Y:S01]  /*0040*/  LDCU UR5, c[0x0][0x38c] ;  /* 0x00007180ff0577ac */ /* 0x000e620008000800 */
[----:B0-----:R-:W-:-:S05]  /*0050*/  IMAD R5, R0, UR4, R5 ;  /* 0x0000000400057c24 */ /* 0x001fca000f8e0205 */
[----:B-1----:R-:W-:-:S13]  /*0060*/  ISETP.GE.AND P0, PT, R5, UR5, PT ;  /* 0x0000000505007c0c */ /* 0x002fda000bf06270 */
[----:B------:R-:W-:Y:S05]  /*0070*/  @P0 EXIT ;  /* 0x000000000000094d */ /* 0x000fea0003800000 */
[----:B------:R-:W0:Y:S01]  /*0080*/  LDC.64 R2, c[0x0][0x380] ;  /* 0x0000e000ff027b82 */ /* 0x000e220000000a00 */
[----:B------:R-:W1:Y:S01]  /*0090*/  LDCU.64 UR4, c[0x0][0x358] ;  /* 0x00006b00ff0477ac */ /* 0x000e620008000a00 */
[----:B------:R-:W2:Y:S01]  /*00a0*/  LDCU UR6, c[0x0][0x388] ;  /* 0x00007100ff0677ac */ /* 0x000ea20008000800 */
[----:B0-----:R-:W-:-:S05]  /*00b0*/  IMAD.WIDE R2, R5, 0x4, R2 ;  /* 0x0000000405027825 */ /* 0x001fca00078e0202 */
[----:B-1----:R-:W2:Y:S02]  /*00c0*/  LDG.E R0, desc[UR4][R2.64] ;  /* 0x0000000402007981 */ /* 0x002ea4000c1e1900 */
[----:B--2---:R-:W-:-:S05]  /*00d0*/  FMUL R5, R0, UR6 ;  /* 0x0000000600057c20 */ /* 0x004fca0008400000 */
[----:B------:R-:W-:Y:S01]  /*00e0*/  STG.E desc[UR4][R2.64], R5 ;  /* 0x0000000502007986 */ /* 0x000fe2000c101904 */
[----:B------:R-:W-:Y:S05]  /*00f0*/  EXIT ;  /* 0x000000000000794d */ /* 0x000fea0003800000 */
.L_x_0:
[----:B------:R-:W-:-:S00]  /*0100*/  BRA `(.L_x_0) ;  /* 0xfffffffc00fc7947 */ /* 0x000fc0000383ffff */
[----:B------:R-:W-:-:S00]  /*0110*/  NOP ;  /* 0x0000000000007918 */ /* 0x000fc00000000000 */
        /* <DEDUP_REMOVED lines=14> */
.L_x_1:


//--------------------- .nv.shared.reserved.0     --------------------------
	.section	.nv.shared.reserved.0,"aw",@nobits
	.weak		__nv_reservedSMEM_offset_0_alias
	.size		__nv_reservedSMEM_offset_0_alias, 0, 64
	.other		__nv_reservedSMEM_offset_0_alias,@"STO_CUDA_RESERVED_SHARED STV_DEFAULT"
__nv_reservedSMEM_offset_0_alias:
	.zero		0
	.zero		64


//--------------------- .nv.constant0._Z5scalePffi --------------------------
	.section	.nv.constant0._Z5scalePffi,"a",@progbits
	.sectionflags	@""
	.align	4
.nv.constant0._Z5scalePffi:
	.zero		912


//--------------------- SYMBOLS --------------------------

	.type		.nv.reservedSmem.offset0,@object
	.size		.nv.reservedSmem.offset0,0x4
